//
// Generated by NVIDIA NVVM Compiler
//
// Compiler Build ID: CL-36424714
// Cuda compilation tools, release 13.0, V13.0.88
// Based on NVVM 20.0.0
//

.version 9.0
.target sm_100
.address_size 64

	// .globl	_Z9addKernelPiii

.visible .entry _Z9addKernelPiii(
	.param .u64 .ptr .align 1 _Z9addKernelPiii_param_0,
	.param .u32 _Z9addKernelPiii_param_1,
	.param .u32 _Z9addKernelPiii_param_2
)
{
	.reg .pred 	%p<2>;
	.reg .b32 	%r<9>;
	.reg .b64 	%rd<5>;

	ld.param.u64 	%rd1, [_Z9addKernelPiii_param_0];
	ld.param.u32 	%r2, [_Z9addKernelPiii_param_1];
	ld.param.u32 	%r3, [_Z9addKernelPiii_param_2];
	mov.u32 	%r4, %ctaid.x;
	mov.u32 	%r5, %ntid.x;
	mov.u32 	%r6, %tid.x;
	mad.lo.s32 	%r1, %r4, %r5, %r6;
	setp.ge.s32 	%p1, %r1, %r3;
	@%p1 bra 	$L__BB0_2;
	cvta.to.global.u64 	%rd2, %rd1;
	mul.wide.s32 	%rd3, %r1, 4;
	add.s64 	%rd4, %rd2, %rd3;
	ld.global.u32 	%r7, [%rd4];
	add.s32 	%r8, %r7, %r2;
	st.global.u32 	[%rd4], %r8;
$L__BB0_2:
	ret;

}


// ===== COMPILED SASS (sm_100) =====

	.target	sm_100

	.elftype	@"ET_EXEC"


//--------------------- .note.nv.tkinfo           --------------------------
	.section	.note.nv.tkinfo,"",@"SHT_NOTE"
	.sectionflags	@"SHF_NOTE_NV_TKINFO"
	.tkinfo
        /*0018*/ 	.word	0x00000002
        /*0030*/ 	.string	""
        /*0030*/ 	.string	"ptxas"
        /*0030*/ 	.string	"Cuda compilation tools, release 13.0, V13.0.88"
        /*0030*/ 	.string	"Build cuda_13.0.r13.0/compiler.36424714_0"
        /*0030*/ 	.string	"-arch sm_100 -m 64 "



//--------------------- .note.nv.cuinfo           --------------------------
	.section	.note.nv.cuinfo,"",@"SHT_NOTE"
	.sectionflags	@"SHF_NOTE_NV_CUINFO"
        /*0018*/ 	.short	0x0002
        /*001a*/ 	.short	0x0064
        /*001c*/ 	.short	0x0082
	.zero		2


//--------------------- .nv.info                  --------------------------
	.section	.nv.info,"",@"SHT_CUDA_INFO"
	.align	4


	//----- nvinfo : EIATTR_REGCOUNT
	.align		4
        /*0000*/ 	.byte	0x04, 0x2f
        /*0002*/ 	.short	(.L_1 - .L_0)
	.align		4
.L_0:
        /*0004*/ 	.word	index@(_Z9addKernelPiii)
        /*0008*/ 	.word	0x00000008


	//----- nvinfo : EIATTR_FRAME_SIZE
	.align		4
.L_1:
        /*000c*/ 	.byte	0x04, 0x11
        /*000e*/ 	.short	(.L_3 - .L_2)
	.align		4
.L_2:
        /*0010*/ 	.word	index@(_Z9addKernelPiii)
        /*0014*/ 	.word	0x00000000


	//----- nvinfo : EIATTR_MIN_STACK_SIZE
	.align		4
.L_3:
        /*0018*/ 	.byte	0x04, 0x12
        /*001a*/ 	.short	(.L_5 - .L_4)
	.align		4
.L_4:
        /*001c*/ 	.word	index@(_Z9addKernelPiii)
        /*0020*/ 	.word	0x00000000
.L_5:


//--------------------- .nv.compat                --------------------------
	.section	.nv.compat,"",@"SHT_CUDA_COMPAT_INFO"
	.align	4
        /*0000*/ 	.byte	0x02, 0x09, 0x00, 0x00, 0x02, 0x02, 0x01, 0x00, 0x02, 0x05, 0x05, 0x00, 0x03, 0x07, 0x01, 0x01
        /*0010*/ 	.byte	0x02, 0x03, 0x00, 0x00, 0x02, 0x06, 0x01, 0x00, 0x04, 0x0b, 0x08, 0x00, 0x09, 0x00, 0x00, 0x00
        /*0020*/ 	.byte	0x00, 0x00, 0x00, 0x00


//--------------------- .nv.info._Z9addKernelPiii --------------------------
	.section	.nv.info._Z9addKernelPiii,"",@"SHT_CUDA_INFO"
	.sectionflags	@""
	.align	4


	//----- nvinfo : EIATTR_CUDA_API_VERSION
	.align		4
        /*0000*/ 	.byte	0x04, 0x37
        /*0002*/ 	.short	(.L_7 - .L_6)
.L_6:
        /*0004*/ 	.word	0x00000082


	//----- nvinfo : EIATTR_KPARAM_INFO
	.align		4
.L_7:
        /*0008*/ 	.byte	0x04, 0x17
        /*000a*/ 	.short	(.L_9 - .L_8)
.L_8:
        /*000c*/ 	.word	0x00000000
        /*0010*/ 	.short	0x0002
        /*0012*/ 	.short	0x000c
        /*0014*/ 	.byte	0x00, 0xf0, 0x11, 0x00


	//----- nvinfo : EIATTR_KPARAM_INFO
	.align		4
.L_9:
        /*0018*/ 	.byte	0x04, 0x17
        /*001a*/ 	.short	(.L_11 - .L_10)
.L_10:
        /*001c*/ 	.word	0x00000000
        /*0020*/ 	.short	0x0001
        /*0022*/ 	.short	0x0008
        /*0024*/ 	.byte	0x00, 0xf0, 0x11, 0x00


	//----- nvinfo : EIATTR_KPARAM_INFO
	.align		4
.L_11:
        /*0028*/ 	.byte	0x04, 0x17
        /*002a*/ 	.short	(.L_13 - .L_12)
.L_12:
        /*002c*/ 	.word	0x00000000
        /*0030*/ 	.short	0x0000
        /*0032*/ 	.short	0x0000
        /*0034*/ 	.byte	0x00, 0xf5, 0x21, 0x00


	//----- nvinfo : EIATTR_SPARSE_MMA_MASK
	.align		4
.L_13:
        /*0038*/ 	.byte	0x03, 0x50
        /*003a*/ 	.short	0x0000


	//----- nvinfo : EIATTR_MAXREG_COUNT
	.align		4
        /*003c*/ 	.byte	0x03, 0x1b
        /*003e*/ 	.short	0x00ff


	//----- nvinfo : EIATTR_MERCURY_ISA_VERSION
	.align		4
        /*0040*/ 	.byte	0x03, 0x5f
        /*0042*/ 	.short	0x0101


	//----- nvinfo : EIATTR_VRC_CTA_INIT_COUNT
	.align		4
        /*0044*/ 	.byte	0x02, 0x4a
	.zero		1
	.zero		1


	//----- nvinfo : EIATTR_EXIT_INSTR_OFFSETS
	.align		4
        /*0048*/ 	.byte	0x04, 0x1c
        /*004a*/ 	.short	(.L_15 - .L_14)


	//   ....[0]....
.L_14:
        /*004c*/ 	.word	0x00000070


	//   ....[1]....
        /*0050*/ 	.word	0x000000f0


	//----- nvinfo : EIATTR_CBANK_PARAM_SIZE
	.align		4
.L_15:
        /*0054*/ 	.byte	0x03, 0x19
        /*0056*/ 	.short	0x0010


	//----- nvinfo : EIATTR_PARAM_CBANK
	.align		4
        /*0058*/ 	.byte	0x04, 0x0a
        /*005a*/ 	.short	(.L_17 - .L_16)
	.align		4
.L_16:
        /*005c*/ 	.word	index@(.nv.constant0._Z9addKernelPiii)
        /*0060*/ 	.short	0x0380
        /*0062*/ 	.short	0x0010


	//----- nvinfo : EIATTR_SW_WAR
	.align		4
.L_17:
        /*0064*/ 	.byte	0x04, 0x36
        /*0066*/ 	.short	(.L_19 - .L_18)
.L_18:
        /*0068*/ 	.word	0x00000008
.L_19:


//--------------------- .nv.callgraph             --------------------------
	.section	.nv.callgraph,"",@"SHT_CUDA_CALLGRAPH"
	.align	4
	.sectionentsize	8
	.align		4
        /*0000*/ 	.word	0x00000000
	.align		4
        /*0004*/ 	.word	0xffffffff
	.align		4
        /*0008*/ 	.word	0x00000000
	.align		4
        /*000c*/ 	.word	0xfffffffe
	.align		4
        /*0010*/ 	.word	0x00000000
	.align		4
        /*0014*/ 	.word	0xfffffffd
	.align		4
        /*0018*/ 	.word	0x00000000
	.align		4
        /*001c*/ 	.word	0xfffffffc


//--------------------- .text._Z9addKernelPiii    --------------------------
	.section	.text._Z9addKernelPiii,"ax",@progbits
	.align	128
        .global         _Z9addKernelPiii
        .type           _Z9addKernelPiii,@function
        .size           _Z9addKernelPiii,(.L_x_1 - _Z9addKernelPiii)
        .other          _Z9addKernelPiii,@"STO_CUDA_ENTRY STV_DEFAULT"
_Z9addKernelPiii:
.text._Z9addKernelPiii:
[----:B------:R-:W-:Y:S01]  /*0000*/  LDC R1, c[0x0][0x37c] ;  /* 0x0000df00ff017b82 */ /* 0x000fe20000000800 */
[----:B------:R-:W0:Y:S07]  /*0010*/  S2R R0, SR_TID.X ;  /* 0x0000000000007919 */ /* 0x000e2e0000002100 */
[----:B------:R-:W0:Y:S01]  /*0020*/  S2UR UR4, SR_CTAID.X ;  /* 0x00000000000479c3 */ /* 0x000e220000002500 */
[----:B------:R-:W1:Y:S07]  /*0030*/  LDCU UR5, c[0x0][0x38c] ;  /* 0x00007180ff0577ac */ /* 0x000e6e0008000800 */
[----:B------:R-:W0:Y:S02]  /*0040*/  LDC R5, c[0x0][0x360] ;  /* 0x0000d800ff057b82 */ /* 0x000e240000000800 */
[----:B0-----:R-:W-:-:S05]  /*0050*/  IMAD R5, R5, UR4, R0 ;  /* 0x0000000405057c24 */ /* 0x001fca000f8e0200 */
[----:B-1----:R-:W-:-:S13]  /*0060*/  ISETP.GE.AND P0, PT, R5, UR5, PT ;  /* 0x0000000505007c0c */ /* 0x002fda000bf06270 */
[----:B------:R-:W-:Y:S05]  /*0070*/  @P0 EXIT ;  /* 0x000000000000094d */ /* 0x000fea0003800000 */
[----:B------:R-:W0:Y:S01]  /*0080*/  LDC.64 R2, c[0x0][0x380] ;  /* 0x0000e000ff027b82 */ /* 0x000e220000000a00 */
[----:B------:R-:W1:Y:S01]  /*0090*/  LDCU.64 UR4, c[0x0][0x358] ;  /* 0x00006b00ff0477ac */ /* 0x000e620008000a00 */
[----:B------:R-:W2:Y:S01]  /*00a0*/  LDCU UR6, c[0x0][0x388] ;  /* 0x00007100ff0677ac */ /* 0x000ea20008000800 */
[----:B0-----:R-:W-:-:S05]  /*00b0*/  IMAD.WIDE R2, R5, 0x4, R2 ;  /* 0x0000000405027825 */ /* 0x001fca00078e0202 */
[----:B-1----:R-:W2:Y:S02]  /*00c0*/  LDG.E R0, desc[UR4][R2.64] ;  /* 0x0000000402007981 */ /* 0x002ea4000c1e1900 */
[----:B--2---:R-:W-:-:S05]  /*00d0*/  IADD3 R5, PT, PT, R0, UR6, RZ ;  /* 0x0000000600057c10 */ /* 0x004fca000fffe0ff */
[----:B------:R-:W-:Y:S01]  /*00e0*/  STG.E desc[UR4][R2.64], R5 ;  /* 0x0000000502007986 */ /* 0x000fe2000c101904 */
[----:B------:R-:W-:Y:S05]  /*00f0*/  EXIT ;  /* 0x000000000000794d */ /* 0x000fea0003800000 */
.L_x_0:
[----:B------:R-:W-:-:S00]  /*0100*/  BRA `(.L_x_0) ;  /* 0xfffffffc00fc7947 */ /* 0x000fc0000383ffff */
[----:B------:R-:W-:-:S00]  /*0110*/  NOP ;  /* 0x0000000000007918 */ /* 0x000fc00000000000 */
        /* <DEDUP_REMOVED lines=14> */
.L_x_1:


//--------------------- .nv.shared.reserved.0     --------------------------
	.section	.nv.shared.reserved.0,"aw",@nobits
	.weak		__nv_reservedSMEM_offset_0_alias
	.size		__nv_reservedSMEM_offset_0_alias, 0, 64
	.other		__nv_reservedSMEM_offset_0_alias,@"STO_CUDA_RESERVED_SHARED STV_DEFAULT"
__nv_reservedSMEM_offset_0_alias:
	.zero		0
	.zero		64


//--------------------- .nv.constant0._Z9addKernelPiii --------------------------
	.section	.nv.constant0._Z9addKernelPiii,"a",@progbits
	.sectionflags	@""
	.align	4
.nv.constant0._Z9addKernelPiii:
	.zero		912


//--------------------- SYMBOLS --------------------------

	.type		.nv.reservedSmem.offset0,@object
	.size		.nv.reservedSmem.offset0,0x4
